//
// Generated by NVIDIA NVVM Compiler
//
// Compiler Build ID: CL-36424714
// Cuda compilation tools, release 13.0, V13.0.88
// Based on NVVM 20.0.0
//

.version 9.0
.target sm_100
.address_size 64

	// .globl	_Z11finalUpdatePKiPiii

.visible .entry _Z11finalUpdatePKiPiii(
	.param .u64 .ptr .align 1 _Z11finalUpdatePKiPiii_param_0,
	.param .u64 .ptr .align 1 _Z11finalUpdatePKiPiii_param_1,
	.param .u32 _Z11finalUpdatePKiPiii_param_2,
	.param .u32 _Z11finalUpdatePKiPiii_param_3
)
{
	.reg .pred 	%p<3>;
	.reg .b32 	%r<18>;
	.reg .b64 	%rd<13>;

	ld.param.u64 	%rd3, [_Z11finalUpdatePKiPiii_param_0];
	ld.param.u64 	%rd2, [_Z11finalUpdatePKiPiii_param_1];
	ld.param.u32 	%r7, [_Z11finalUpdatePKiPiii_param_2];
	cvta.to.global.u64 	%rd1, %rd3;
	mov.u32 	%r8, %ctaid.y;
	mov.u32 	%r9, %ntid.y;
	mov.u32 	%r10, %tid.y;
	mad.lo.s32 	%r11, %r8, %r9, %r10;
	mov.u32 	%r12, %ctaid.x;
	mov.u32 	%r13, %ntid.x;
	mov.u32 	%r14, %tid.x;
	mad.lo.s32 	%r15, %r12, %r13, %r14;
	mad.lo.s32 	%r1, %r7, %r15, %r11;
	mul.wide.s32 	%rd4, %r1, 4;
	add.s64 	%rd5, %rd1, %rd4;
	ld.global.u32 	%r17, [%rd5];
	mul.wide.s32 	%rd6, %r17, 4;
	add.s64 	%rd7, %rd1, %rd6;
	ld.global.u32 	%r16, [%rd7];
	setp.eq.s32 	%p1, %r16, %r17;
	@%p1 bra 	$L__BB0_2;
$L__BB0_1:
	mov.u32 	%r17, %r16;
	mul.wide.s32 	%rd8, %r17, 4;
	add.s64 	%rd9, %rd1, %rd8;
	ld.global.u32 	%r16, [%rd9];
	setp.ne.s32 	%p2, %r16, %r17;
	@%p2 bra 	$L__BB0_1;
$L__BB0_2:
	cvta.to.global.u64 	%rd10, %rd2;
	add.s64 	%rd12, %rd10, %rd4;
	st.global.u32 	[%rd12], %r17;
	ret;

}


// ===== COMPILED SASS (sm_100) =====

	.target	sm_100

	.elftype	@"ET_EXEC"


//--------------------- .note.nv.tkinfo           --------------------------
	.section	.note.nv.tkinfo,"",@"SHT_NOTE"
	.sectionflags	@"SHF_NOTE_NV_TKINFO"
	.tkinfo
        /*0018*/ 	.word	0x00000002
        /*0030*/ 	.string	""
        /*0030*/ 	.string	"ptxas"
        /*0030*/ 	.string	"Cuda compilation tools, release 13.0, V13.0.88"
        /*0030*/ 	.string	"Build cuda_13.0.r13.0/compiler.36424714_0"
        /*0030*/ 	.string	"-arch sm_100 -m 64 "



//--------------------- .note.nv.cuinfo           --------------------------
	.section	.note.nv.cuinfo,"",@"SHT_NOTE"
	.sectionflags	@"SHF_NOTE_NV_CUINFO"
        /*0018*/ 	.short	0x0002
        /*001a*/ 	.short	0x0064
        /*001c*/ 	.short	0x0082
	.zero		2


//--------------------- .nv.info                  --------------------------
	.section	.nv.info,"",@"SHT_CUDA_INFO"
	.align	4


	//----- nvinfo : EIATTR_REGCOUNT
	.align		4
        /*0000*/ 	.byte	0x04, 0x2f
        /*0002*/ 	.short	(.L_1 - .L_0)
	.align		4
.L_0:
        /*0004*/ 	.word	index@(_Z11finalUpdatePKiPiii)
        /*0008*/ 	.word	0x0000000c


	//----- nvinfo : EIATTR_FRAME_SIZE
	.align		4
.L_1:
        /*000c*/ 	.byte	0x04, 0x11
        /*000e*/ 	.short	(.L_3 - .L_2)
	.align		4
.L_2:
        /*0010*/ 	.word	index@(_Z11finalUpdatePKiPiii)
        /*0014*/ 	.word	0x00000000


	//----- nvinfo : EIATTR_MIN_STACK_SIZE
	.align		4
.L_3:
        /*0018*/ 	.byte	0x04, 0x12
        /*001a*/ 	.short	(.L_5 - .L_4)
	.align		4
.L_4:
        /*001c*/ 	.word	index@(_Z11finalUpdatePKiPiii)
        /*0020*/ 	.word	0x00000000
.L_5:


//--------------------- .nv.compat                --------------------------
	.section	.nv.compat,"",@"SHT_CUDA_COMPAT_INFO"
	.align	4
        /*0000*/ 	.byte	0x02, 0x09, 0x00, 0x00, 0x02, 0x02, 0x01, 0x00, 0x02, 0x05, 0x05, 0x00, 0x03, 0x07, 0x01, 0x01
        /*0010*/ 	.byte	0x02, 0x03, 0x00, 0x00, 0x02, 0x06, 0x01, 0x00, 0x04, 0x0b, 0x08, 0x00, 0x09, 0x00, 0x00, 0x00
        /*0020*/ 	.byte	0x00, 0x00, 0x00, 0x00


//--------------------- .nv.info._Z11finalUpdatePKiPiii --------------------------
	.section	.nv.info._Z11finalUpdatePKiPiii,"",@"SHT_CUDA_INFO"
	.sectionflags	@""
	.align	4


	//----- nvinfo : EIATTR_CUDA_API_VERSION
	.align		4
        /*0000*/ 	.byte	0x04, 0x37
        /*0002*/ 	.short	(.L_7 - .L_6)
.L_6:
        /*0004*/ 	.word	0x00000082


	//----- nvinfo : EIATTR_KPARAM_INFO
	.align		4
.L_7:
        /*0008*/ 	.byte	0x04, 0x17
        /*000a*/ 	.short	(.L_9 - .L_8)
.L_8:
        /*000c*/ 	.word	0x00000000
        /*0010*/ 	.short	0x0003
        /*0012*/ 	.short	0x0014
        /*0014*/ 	.byte	0x00, 0xf0, 0x11, 0x00


	//----- nvinfo : EIATTR_KPARAM_INFO
	.align		4
.L_9:
        /*0018*/ 	.byte	0x04, 0x17
        /*001a*/ 	.short	(.L_11 - .L_10)
.L_10:
        /*001c*/ 	.word	0x00000000
        /*0020*/ 	.short	0x0002
        /*0022*/ 	.short	0x0010
        /*0024*/ 	.byte	0x00, 0xf0, 0x11, 0x00


	//----- nvinfo : EIATTR_KPARAM_INFO
	.align		4
.L_11:
        /*0028*/ 	.byte	0x04, 0x17
        /*002a*/ 	.short	(.L_13 - .L_12)
.L_12:
        /*002c*/ 	.word	0x00000000
        /*0030*/ 	.short	0x0001
        /*0032*/ 	.short	0x0008
        /*0034*/ 	.byte	0x00, 0xf5, 0x21, 0x00


	//----- nvinfo : EIATTR_KPARAM_INFO
	.align		4
.L_13:
        /*0038*/ 	.byte	0x04, 0x17
        /*003a*/ 	.short	(.L_15 - .L_14)
.L_14:
        /*003c*/ 	.word	0x00000000
        /*0040*/ 	.short	0x0000
        /*0042*/ 	.short	0x0000
        /*0044*/ 	.byte	0x00, 0xf5, 0x21, 0x00


	//----- nvinfo : EIATTR_SPARSE_MMA_MASK
	.align		4
.L_15:
        /*0048*/ 	.byte	0x03, 0x50
        /*004a*/ 	.short	0x0000


	//----- nvinfo : EIATTR_MAXREG_COUNT
	.align		4
        /*004c*/ 	.byte	0x03, 0x1b
        /*004e*/ 	.short	0x00ff


	//----- nvinfo : EIATTR_MERCURY_ISA_VERSION
	.align		4
        /*0050*/ 	.byte	0x03, 0x5f
        /*0052*/ 	.short	0x0101


	//----- nvinfo : EIATTR_VRC_CTA_INIT_COUNT
	.align		4
        /*0054*/ 	.byte	0x02, 0x4a
	.zero		1
	.zero		1


	//----- nvinfo : EIATTR_EXIT_INSTR_OFFSETS
	.align		4
        /*0058*/ 	.byte	0x04, 0x1c
        /*005a*/ 	.short	(.L_17 - .L_16)


	//   ....[0]....
.L_16:
        /*005c*/ 	.word	0x00000210


	//----- nvinfo : EIATTR_CRS_STACK_SIZE
	.align		4
.L_17:
        /*0060*/ 	.byte	0x04, 0x1e
        /*0062*/ 	.short	(.L_19 - .L_18)
.L_18:
        /*0064*/ 	.word	0x00000000


	//----- nvinfo : EIATTR_CBANK_PARAM_SIZE
	.align		4
.L_19:
        /*0068*/ 	.byte	0x03, 0x19
        /*006a*/ 	.short	0x0018


	//----- nvinfo : EIATTR_PARAM_CBANK
	.align		4
        /*006c*/ 	.byte	0x04, 0x0a
        /*006e*/ 	.short	(.L_21 - .L_20)
	.align		4
.L_20:
        /*0070*/ 	.word	index@(.nv.constant0._Z11finalUpdatePKiPiii)
        /*0074*/ 	.short	0x0380
        /*0076*/ 	.short	0x0018


	//----- nvinfo : EIATTR_SW_WAR
	.align		4
.L_21:
        /*0078*/ 	.byte	0x04, 0x36
        /*007a*/ 	.short	(.L_23 - .L_22)
.L_22:
        /*007c*/ 	.word	0x00000008
.L_23:


//--------------------- .nv.callgraph             --------------------------
	.section	.nv.callgraph,"",@"SHT_CUDA_CALLGRAPH"
	.align	4
	.sectionentsize	8
	.align		4
        /*0000*/ 	.word	0x00000000
	.align		4
        /*0004*/ 	.word	0xffffffff
	.align		4
        /*0008*/ 	.word	0x00000000
	.align		4
        /*000c*/ 	.word	0xfffffffe
	.align		4
        /*0010*/ 	.word	0x00000000
	.align		4
        /*0014*/ 	.word	0xfffffffd
	.align		4
        /*0018*/ 	.word	0x00000000
	.align		4
        /*001c*/ 	.word	0xfffffffc


//--------------------- .text._Z11finalUpdatePKiPiii --------------------------
	.section	.text._Z11finalUpdatePKiPiii,"ax",@progbits
	.align	128
        .global         _Z11finalUpdatePKiPiii
        .type           _Z11finalUpdatePKiPiii,@function
        .size           _Z11finalUpdatePKiPiii,(.L_x_5 - _Z11finalUpdatePKiPiii)
        .other          _Z11finalUpdatePKiPiii,@"STO_CUDA_ENTRY STV_DEFAULT"
_Z11finalUpdatePKiPiii:
.text._Z11finalUpdatePKiPiii:
[----:B------:R-:W-:Y:S01]  /*0000*/  LDC R1, c[0x0][0x37c] ;  /* 0x0000df00ff017b82 */ /* 0x000fe20000000800 */
[----:B------:R-:W0:Y:S07]  /*0010*/  S2R R5, SR_TID.Y ;  /* 0x0000000000057919 */ /* 0x000e2e0000002200 */
[----:B------:R-:W0:Y:S01]  /*0020*/  S2UR UR6, SR_CTAID.Y ;  /* 0x00000000000679c3 */ /* 0x000e220000002600 */
[----:B------:R-:W1:Y:S01]  /*0030*/  LDCU UR8, c[0x0][0x390] ;  /* 0x00007200ff0877ac */ /* 0x000e620008000800 */
[----:B------:R-:W2:Y:S01]  /*0040*/  S2R R7, SR_TID.X ;  /* 0x0000000000077919 */ /* 0x000ea20000002100 */
[----:B------:R-:W3:Y:S05]  /*0050*/  LDCU.64 UR4, c[0x0][0x358] ;  /* 0x00006b00ff0477ac */ /* 0x000eea0008000a00 */
[----:B------:R-:W0:Y:S08]  /*0060*/  LDC R0, c[0x0][0x364] ;  /* 0x0000d900ff007b82 */ /* 0x000e300000000800 */
[----:B------:R-:W2:Y:S08]  /*0070*/  S2UR UR7, SR_CTAID.X ;  /* 0x00000000000779c3 */ /* 0x000eb00000002500 */
[----:B------:R-:W2:Y:S08]  /*0080*/  LDC R4, c[0x0][0x360] ;  /* 0x0000d800ff047b82 */ /* 0x000eb00000000800 */
[----:B------:R-:W4:Y:S01]  /*0090*/  LDC.64 R2, c[0x0][0x380] ;  /* 0x0000e000ff027b82 */ /* 0x000f220000000a00 */
[----:B0-----:R-:W-:-:S02]  /*00a0*/  IMAD R0, R0, UR6, R5 ;  /* 0x0000000600007c24 */ /* 0x001fc4000f8e0205 */
[----:B--2---:R-:W-:-:S04]  /*00b0*/  IMAD R5, R4, UR7, R7 ;  /* 0x0000000704057c24 */ /* 0x004fc8000f8e0207 */
[----:B-1----:R-:W-:-:S04]  /*00c0*/  IMAD R9, R5, UR8, R0 ;  /* 0x0000000805097c24 */ /* 0x002fc8000f8e0200 */
[----:B----4-:R-:W-:-:S06]  /*00d0*/  IMAD.WIDE R4, R9, 0x4, R2 ;  /* 0x0000000409047825 */ /* 0x010fcc00078e0202 */
[----:B---3--:R-:W2:Y:S02]  /*00e0*/  LDG.E R5, desc[UR4][R4.64] ;  /* 0x0000000404057981 */ /* 0x008ea4000c1e1900 */
[----:B--2---:R-:W-:-:S06]  /*00f0*/  IMAD.WIDE R6, R5, 0x4, R2 ;  /* 0x0000000405067825 */ /* 0x004fcc00078e0202 */
[----:B------:R-:W2:Y:S01]  /*0100*/  LDG.E R6, desc[UR4][R6.64] ;  /* 0x0000000406067981 */ /* 0x000ea2000c1e1900 */
[----:B------:R-:W-:Y:S01]  /*0110*/  BSSY.RECONVERGENT B0, `(.L_x_0) ;  /* 0x000000c000007945 */ /* 0x000fe20003800200 */
[----:B--2---:R-:W-:-:S13]  /*0120*/  ISETP.NE.AND P0, PT, R6, R5, PT ;  /* 0x000000050600720c */ /* 0x004fda0003f05270 */
[----:B------:R-:W-:Y:S05]  /*0130*/  @!P0 BRA `(.L_x_1) ;  /* 0x0000000000248947 */ /* 0x000fea0003800000 */
[----:B------:R-:W-:Y:S01]  /*0140*/  BSSY.RECONVERGENT B1, `(.L_x_2) ;  /* 0x0000007000017945 */ /* 0x000fe20003800200 */
.L_x_3:
[----:B------:R-:W-:-:S06]  /*0150*/  IMAD.WIDE R4, R6, 0x4, R2 ;  /* 0x0000000406047825 */ /* 0x000fcc00078e0202 */
[----:B------:R-:W2:Y:S01]  /*0160*/  LDG.E R5, desc[UR4][R4.64] ;  /* 0x0000000404057981 */ /* 0x000ea2000c1e1900 */
[-C--:B------:R-:W-:Y:S02]  /*0170*/  MOV R0, R6.reuse ;  /* 0x0000000600007202 */ /* 0x080fe40000000f00 */
[----:B--2---:R-:W-:Y:S02]  /*0180*/  ISETP.NE.AND P0, PT, R5, R6, PT ;  /* 0x000000060500720c */ /* 0x004fe40003f05270 */
[----:B------:R-:W-:-:S11]  /*0190*/  MOV R6, R5 ;  /* 0x0000000500067202 */ /* 0x000fd60000000f00 */
[----:B------:R-:W-:Y:S05]  /*01a0*/  @P0 BRA `(.L_x_3) ;  /* 0xfffffffc00e80947 */ /* 0x000fea000383ffff */
[----:B------:R-:W-:Y:S05]  /*01b0*/  BSYNC.RECONVERGENT B1 ;  /* 0x0000000000017941 */ /* 0x000fea0003800200 */
.L_x_2:
[----:B------:R-:W-:-:S07]  /*01c0*/  MOV R5, R0 ;  /* 0x0000000000057202 */ /* 0x000fce0000000f00 */
.L_x_1:
[----:B------:R-:W-:Y:S05]  /*01d0*/  BSYNC.RECONVERGENT B0 ;  /* 0x0000000000007941 */ /* 0x000fea0003800200 */
.L_x_0:
[----:B------:R-:W0:Y:S02]  /*01e0*/  LDC.64 R2, c[0x0][0x388] ;  /* 0x0000e200ff027b82 */ /* 0x000e240000000a00 */
[----:B0-----:R-:W-:-:S05]  /*01f0*/  IMAD.WIDE R2, R9, 0x4, R2 ;  /* 0x0000000409027825 */ /* 0x001fca00078e0202 */
[----:B------:R-:W-:Y:S01]  /*0200*/  STG.E desc[UR4][R2.64], R5 ;  /* 0x0000000502007986 */ /* 0x000fe2000c101904 */
[----:B------:R-:W-:Y:S05]  /*0210*/  EXIT ;  /* 0x000000000000794d */ /* 0x000fea0003800000 */
.L_x_4:
[----:B------:R-:W-:-:S00]  /*0220*/  BRA `(.L_x_4) ;  /* 0xfffffffc00fc7947 */ /* 0x000fc0000383ffff */
[----:B------:R-:W-:-:S00]  /*0230*/  NOP ;  /* 0x0000000000007918 */ /* 0x000fc00000000000 */
        /* <DEDUP_REMOVED lines=12> */
.L_x_5:


//--------------------- .nv.shared.reserved.0     --------------------------
	.section	.nv.shared.reserved.0,"aw",@nobits
	.weak		__nv_reservedSMEM_offset_0_alias
	.size		__nv_reservedSMEM_offset_0_alias, 0, 64
	.other		__nv_reservedSMEM_offset_0_alias,@"STO_CUDA_RESERVED_SHARED STV_DEFAULT"
__nv_reservedSMEM_offset_0_alias:
	.zero		0
	.zero		64


//--------------------- .nv.constant0._Z11finalUpdatePKiPiii --------------------------
	.section	.nv.constant0._Z11finalUpdatePKiPiii,"a",@progbits
	.sectionflags	@""
	.align	4
.nv.constant0._Z11finalUpdatePKiPiii:
	.zero		920


//--------------------- SYMBOLS --------------------------

	.type		.nv.reservedSmem.offset0,@object
	.size		.nv.reservedSmem.offset0,0x4
